//
// Generated by NVIDIA NVVM Compiler
//
// Compiler Build ID: CL-36424714
// Cuda compilation tools, release 13.0, V13.0.88
// Based on NVVM 20.0.0
//

.version 9.0
.target sm_100
.address_size 64

	// .globl	_Z11initVectorsPii
.extern .shared .align 16 .b8 sdata[];

.visible .entry _Z11initVectorsPii(
	.param .u64 .ptr .align 1 _Z11initVectorsPii_param_0,
	.param .u32 _Z11initVectorsPii_param_1
)
{
	.reg .pred 	%p<2>;
	.reg .b32 	%r<6>;
	.reg .b64 	%rd<5>;

	ld.param.u64 	%rd1, [_Z11initVectorsPii_param_0];
	ld.param.u32 	%r2, [_Z11initVectorsPii_param_1];
	mov.u32 	%r3, %ctaid.x;
	mov.u32 	%r4, %ntid.x;
	mov.u32 	%r5, %tid.x;
	mad.lo.s32 	%r1, %r3, %r4, %r5;
	setp.ge.s32 	%p1, %r1, %r2;
	@%p1 bra 	$L__BB0_2;
	cvta.to.global.u64 	%rd2, %rd1;
	mul.wide.s32 	%rd3, %r1, 4;
	add.s64 	%rd4, %rd2, %rd3;
	st.global.u32 	[%rd4], %r1;
$L__BB0_2:
	ret;

}
	// .globl	_Z6reducePiS_i
.visible .entry _Z6reducePiS_i(
	.param .u64 .ptr .align 1 _Z6reducePiS_i_param_0,
	.param .u64 .ptr .align 1 _Z6reducePiS_i_param_1,
	.param .u32 _Z6reducePiS_i_param_2
)
{
	.reg .pred 	%p<6>;
	.reg .b32 	%r<25>;
	.reg .b64 	%rd<9>;

	ld.param.u64 	%rd1, [_Z6reducePiS_i_param_0];
	ld.param.u64 	%rd2, [_Z6reducePiS_i_param_1];
	ld.param.u32 	%r11, [_Z6reducePiS_i_param_2];
	mov.u32 	%r1, %tid.x;
	mov.u32 	%r2, %ctaid.x;
	mov.u32 	%r3, %ntid.x;
	mad.lo.s32 	%r4, %r2, %r3, %r1;
	setp.ge.u32 	%p1, %r4, %r11;
	mov.b32 	%r23, 0;
	@%p1 bra 	$L__BB1_2;
	cvta.to.global.u64 	%rd3, %rd1;
	mul.wide.u32 	%rd4, %r4, 4;
	add.s64 	%rd5, %rd3, %rd4;
	ld.global.u32 	%r23, [%rd5];
$L__BB1_2:
	shl.b32 	%r12, %r1, 2;
	mov.u32 	%r13, sdata;
	add.s32 	%r7, %r13, %r12;
	st.shared.u32 	[%r7], %r23;
	bar.sync 	0;
	setp.lt.u32 	%p2, %r3, 2;
	@%p2 bra 	$L__BB1_7;
	mov.b32 	%r24, 1;
$L__BB1_4:
	shl.b32 	%r9, %r24, 1;
	add.s32 	%r15, %r9, -1;
	and.b32  	%r16, %r15, %r1;
	setp.ne.s32 	%p3, %r16, 0;
	@%p3 bra 	$L__BB1_6;
	shl.b32 	%r17, %r24, 2;
	add.s32 	%r18, %r7, %r17;
	ld.shared.u32 	%r19, [%r18];
	ld.shared.u32 	%r20, [%r7];
	add.s32 	%r21, %r20, %r19;
	st.shared.u32 	[%r7], %r21;
$L__BB1_6:
	bar.sync 	0;
	setp.lt.u32 	%p4, %r9, %r3;
	mov.u32 	%r24, %r9;
	@%p4 bra 	$L__BB1_4;
$L__BB1_7:
	setp.ne.s32 	%p5, %r1, 0;
	@%p5 bra 	$L__BB1_9;
	ld.shared.u32 	%r22, [sdata];
	cvta.to.global.u64 	%rd6, %rd2;
	mul.wide.u32 	%rd7, %r2, 4;
	add.s64 	%rd8, %rd6, %rd7;
	st.global.u32 	[%rd8], %r22;
$L__BB1_9:
	ret;

}


// ===== COMPILED SASS (sm_100) =====

	.target	sm_100

	.elftype	@"ET_EXEC"


//--------------------- .note.nv.tkinfo           --------------------------
	.section	.note.nv.tkinfo,"",@"SHT_NOTE"
	.sectionflags	@"SHF_NOTE_NV_TKINFO"
	.tkinfo
        /*0018*/ 	.word	0x00000002
        /*0030*/ 	.string	""
        /*0030*/ 	.string	"ptxas"
        /*0030*/ 	.string	"Cuda compilation tools, release 13.0, V13.0.88"
        /*0030*/ 	.string	"Build cuda_13.0.r13.0/compiler.36424714_0"
        /*0030*/ 	.string	"-arch sm_100 -m 64 "



//--------------------- .note.nv.cuinfo           --------------------------
	.section	.note.nv.cuinfo,"",@"SHT_NOTE"
	.sectionflags	@"SHF_NOTE_NV_CUINFO"
        /*0018*/ 	.short	0x0002
        /*001a*/ 	.short	0x0064
        /*001c*/ 	.short	0x0082
	.zero		2


//--------------------- .nv.info                  --------------------------
	.section	.nv.info,"",@"SHT_CUDA_INFO"
	.align	4


	//----- nvinfo : EIATTR_REGCOUNT
	.align		4
        /*0000*/ 	.byte	0x04, 0x2f
        /*0002*/ 	.short	(.L_1 - .L_0)
	.align		4
.L_0:
        /*0004*/ 	.word	index@(_Z11initVectorsPii)
        /*0008*/ 	.word	0x00000008


	//----- nvinfo : EIATTR_FRAME_SIZE
	.align		4
.L_1:
        /*000c*/ 	.byte	0x04, 0x11
        /*000e*/ 	.short	(.L_3 - .L_2)
	.align		4
.L_2:
        /*0010*/ 	.word	index@(_Z11initVectorsPii)
        /*0014*/ 	.word	0x00000000


	//----- nvinfo : EIATTR_REGCOUNT
	.align		4
.L_3:
        /*0018*/ 	.byte	0x04, 0x2f
        /*001a*/ 	.short	(.L_5 - .L_4)
	.align		4
.L_4:
        /*001c*/ 	.word	index@(_Z6reducePiS_i)
        /*0020*/ 	.word	0x0000000b


	//----- nvinfo : EIATTR_FRAME_SIZE
	.align		4
.L_5:
        /*0024*/ 	.byte	0x04, 0x11
        /*0026*/ 	.short	(.L_7 - .L_6)
	.align		4
.L_6:
        /*0028*/ 	.word	index@(_Z6reducePiS_i)
        /*002c*/ 	.word	0x00000000


	//----- nvinfo : EIATTR_MIN_STACK_SIZE
	.align		4
.L_7:
        /*0030*/ 	.byte	0x04, 0x12
        /*0032*/ 	.short	(.L_9 - .L_8)
	.align		4
.L_8:
        /*0034*/ 	.word	index@(_Z6reducePiS_i)
        /*0038*/ 	.word	0x00000000


	//----- nvinfo : EIATTR_MIN_STACK_SIZE
	.align		4
.L_9:
        /*003c*/ 	.byte	0x04, 0x12
        /*003e*/ 	.short	(.L_11 - .L_10)
	.align		4
.L_10:
        /*0040*/ 	.word	index@(_Z11initVectorsPii)
        /*0044*/ 	.word	0x00000000
.L_11:


//--------------------- .nv.compat                --------------------------
	.section	.nv.compat,"",@"SHT_CUDA_COMPAT_INFO"
	.align	4
        /*0000*/ 	.byte	0x02, 0x09, 0x00, 0x00, 0x02, 0x02, 0x01, 0x00, 0x02, 0x05, 0x05, 0x00, 0x03, 0x07, 0x01, 0x01
        /*0010*/ 	.byte	0x02, 0x03, 0x00, 0x00, 0x02, 0x06, 0x01, 0x00, 0x04, 0x0b, 0x08, 0x00, 0x09, 0x00, 0x00, 0x00
        /*0020*/ 	.byte	0x00, 0x00, 0x00, 0x00


//--------------------- .nv.info._Z6reducePiS_i   --------------------------
	.section	.nv.info._Z6reducePiS_i,"",@"SHT_CUDA_INFO"
	.sectionflags	@""
	.align	4


	//----- nvinfo : EIATTR_CUDA_API_VERSION
	.align		4
        /*0000*/ 	.byte	0x04, 0x37
        /*0002*/ 	.short	(.L_13 - .L_12)
.L_12:
        /*0004*/ 	.word	0x00000082


	//----- nvinfo : EIATTR_KPARAM_INFO
	.align		4
.L_13:
        /*0008*/ 	.byte	0x04, 0x17
        /*000a*/ 	.short	(.L_15 - .L_14)
.L_14:
        /*000c*/ 	.word	0x00000000
        /*0010*/ 	.short	0x0002
        /*0012*/ 	.short	0x0010
        /*0014*/ 	.byte	0x00, 0xf0, 0x11, 0x00


	//----- nvinfo : EIATTR_KPARAM_INFO
	.align		4
.L_15:
        /*0018*/ 	.byte	0x04, 0x17
        /*001a*/ 	.short	(.L_17 - .L_16)
.L_16:
        /*001c*/ 	.word	0x00000000
        /*0020*/ 	.short	0x0001
        /*0022*/ 	.short	0x0008
        /*0024*/ 	.byte	0x00, 0xf5, 0x21, 0x00


	//----- nvinfo : EIATTR_KPARAM_INFO
	.align		4
.L_17:
        /*0028*/ 	.byte	0x04, 0x17
        /*002a*/ 	.short	(.L_19 - .L_18)
.L_18:
        /*002c*/ 	.word	0x00000000
        /*0030*/ 	.short	0x0000
        /*0032*/ 	.short	0x0000
        /*0034*/ 	.byte	0x00, 0xf5, 0x21, 0x00


	//----- nvinfo : EIATTR_SPARSE_MMA_MASK
	.align		4
.L_19:
        /*0038*/ 	.byte	0x03, 0x50
        /*003a*/ 	.short	0x0000


	//----- nvinfo : EIATTR_MAXREG_COUNT
	.align		4
        /*003c*/ 	.byte	0x03, 0x1b
        /*003e*/ 	.short	0x00ff


	//----- nvinfo : EIATTR_NUM_BARRIERS
	.align		4
        /*0040*/ 	.byte	0x02, 0x4c
        /*0042*/ 	.byte	0x01
	.zero		1


	//----- nvinfo : EIATTR_MERCURY_ISA_VERSION
	.align		4
        /*0044*/ 	.byte	0x03, 0x5f
        /*0046*/ 	.short	0x0101


	//----- nvinfo : EIATTR_VRC_CTA_INIT_COUNT
	.align		4
        /*0048*/ 	.byte	0x02, 0x4a
	.zero		1
	.zero		1


	//----- nvinfo : EIATTR_EXIT_INSTR_OFFSETS
	.align		4
        /*004c*/ 	.byte	0x04, 0x1c
        /*004e*/ 	.short	(.L_21 - .L_20)


	//   ....[0]....
.L_20:
        /*0050*/ 	.word	0x00000220


	//   ....[1]....
        /*0054*/ 	.word	0x000002a0


	//----- nvinfo : EIATTR_CBANK_PARAM_SIZE
	.align		4
.L_21:
        /*0058*/ 	.byte	0x03, 0x19
        /*005a*/ 	.short	0x0014


	//----- nvinfo : EIATTR_PARAM_CBANK
	.align		4
        /*005c*/ 	.byte	0x04, 0x0a
        /*005e*/ 	.short	(.L_23 - .L_22)
	.align		4
.L_22:
        /*0060*/ 	.word	index@(.nv.constant0._Z6reducePiS_i)
        /*0064*/ 	.short	0x0380
        /*0066*/ 	.short	0x0014


	//----- nvinfo : EIATTR_SW_WAR
	.align		4
.L_23:
        /*0068*/ 	.byte	0x04, 0x36
        /*006a*/ 	.short	(.L_25 - .L_24)
.L_24:
        /*006c*/ 	.word	0x00000008
.L_25:


//--------------------- .nv.info._Z11initVectorsPii --------------------------
	.section	.nv.info._Z11initVectorsPii,"",@"SHT_CUDA_INFO"
	.sectionflags	@""
	.align	4


	//----- nvinfo : EIATTR_CUDA_API_VERSION
	.align		4
        /*0000*/ 	.byte	0x04, 0x37
        /*0002*/ 	.short	(.L_27 - .L_26)
.L_26:
        /*0004*/ 	.word	0x00000082


	//----- nvinfo : EIATTR_KPARAM_INFO
	.align		4
.L_27:
        /*0008*/ 	.byte	0x04, 0x17
        /*000a*/ 	.short	(.L_29 - .L_28)
.L_28:
        /*000c*/ 	.word	0x00000000
        /*0010*/ 	.short	0x0001
        /*0012*/ 	.short	0x0008
        /*0014*/ 	.byte	0x00, 0xf0, 0x11, 0x00


	//----- nvinfo : EIATTR_KPARAM_INFO
	.align		4
.L_29:
        /*0018*/ 	.byte	0x04, 0x17
        /*001a*/ 	.short	(.L_31 - .L_30)
.L_30:
        /*001c*/ 	.word	0x00000000
        /*0020*/ 	.short	0x0000
        /*0022*/ 	.short	0x0000
        /*0024*/ 	.byte	0x00, 0xf5, 0x21, 0x00


	//----- nvinfo : EIATTR_SPARSE_MMA_MASK
	.align		4
.L_31:
        /*0028*/ 	.byte	0x03, 0x50
        /*002a*/ 	.short	0x0000


	//----- nvinfo : EIATTR_MAXREG_COUNT
	.align		4
        /*002c*/ 	.byte	0x03, 0x1b
        /*002e*/ 	.short	0x00ff


	//----- nvinfo : EIATTR_MERCURY_ISA_VERSION
	.align		4
        /*0030*/ 	.byte	0x03, 0x5f
        /*0032*/ 	.short	0x0101


	//----- nvinfo : EIATTR_VRC_CTA_INIT_COUNT
	.align		4
        /*0034*/ 	.byte	0x02, 0x4a
	.zero		1
	.zero		1


	//----- nvinfo : EIATTR_EXIT_INSTR_OFFSETS
	.align		4
        /*0038*/ 	.byte	0x04, 0x1c
        /*003a*/ 	.short	(.L_33 - .L_32)


	//   ....[0]....
.L_32:
        /*003c*/ 	.word	0x00000070


	//   ....[1]....
        /*0040*/ 	.word	0x000000c0


	//----- nvinfo : EIATTR_CBANK_PARAM_SIZE
	.align		4
.L_33:
        /*0044*/ 	.byte	0x03, 0x19
        /*0046*/ 	.short	0x000c


	//----- nvinfo : EIATTR_PARAM_CBANK
	.align		4
        /*0048*/ 	.byte	0x04, 0x0a
        /*004a*/ 	.short	(.L_35 - .L_34)
	.align		4
.L_34:
        /*004c*/ 	.word	index@(.nv.constant0._Z11initVectorsPii)
        /*0050*/ 	.short	0x0380
        /*0052*/ 	.short	0x000c


	//----- nvinfo : EIATTR_SW_WAR
	.align		4
.L_35:
        /*0054*/ 	.byte	0x04, 0x36
        /*0056*/ 	.short	(.L_37 - .L_36)
.L_36:
        /*0058*/ 	.word	0x00000008
.L_37:


//--------------------- .nv.callgraph             --------------------------
	.section	.nv.callgraph,"",@"SHT_CUDA_CALLGRAPH"
	.align	4
	.sectionentsize	8
	.align		4
        /*0000*/ 	.word	0x00000000
	.align		4
        /*0004*/ 	.word	0xffffffff
	.align		4
        /*0008*/ 	.word	0x00000000
	.align		4
        /*000c*/ 	.word	0xfffffffe
	.align		4
        /*0010*/ 	.word	0x00000000
	.align		4
        /*0014*/ 	.word	0xfffffffd
	.align		4
        /*0018*/ 	.word	0x00000000
	.align		4
        /*001c*/ 	.word	0xfffffffc


//--------------------- .text._Z6reducePiS_i      --------------------------
	.section	.text._Z6reducePiS_i,"ax",@progbits
	.align	128
        .global         _Z6reducePiS_i
        .type           _Z6reducePiS_i,@function
        .size           _Z6reducePiS_i,(.L_x_4 - _Z6reducePiS_i)
        .other          _Z6reducePiS_i,@"STO_CUDA_ENTRY STV_DEFAULT"
_Z6reducePiS_i:
.text._Z6reducePiS_i:
[----:B------:R-:W-:Y:S01]  /*0000*/  LDC R1, c[0x0][0x37c] ;  /* 0x0000df00ff017b82 */ /* 0x000fe20000000800 */
[----:B------:R-:W0:Y:S01]  /*0010*/  S2R R7, SR_TID.X ;  /* 0x0000000000077919 */ /* 0x000e220000002100 */
[----:B------:R-:W0:Y:S01]  /*0020*/  LDCU UR8, c[0x0][0x360] ;  /* 0x00006c00ff0877ac */ /* 0x000e220008000800 */
[----:B------:R-:W-:Y:S01]  /*0030*/  IMAD.MOV.U32 R0, RZ, RZ, RZ ;  /* 0x000000ffff007224 */ /* 0x000fe200078e00ff */
[----:B------:R-:W0:Y:S01]  /*0040*/  S2R R6, SR_CTAID.X ;  /* 0x0000000000067919 */ /* 0x000e220000002500 */
[----:B------:R-:W1:Y:S01]  /*0050*/  LDCU UR4, c[0x0][0x390] ;  /* 0x00007200ff0477ac */ /* 0x000e620008000800 */
[----:B------:R-:W2:Y:S01]  /*0060*/  LDCU.64 UR6, c[0x0][0x358] ;  /* 0x00006b00ff0677ac */ /* 0x000ea20008000a00 */
[----:B0-----:R-:W-:-:S05]  /*0070*/  IMAD R5, R6, UR8, R7 ;  /* 0x0000000806057c24 */ /* 0x001fca000f8e0207 */
[----:B-1----:R-:W-:-:S13]  /*0080*/  ISETP.GE.U32.AND P0, PT, R5, UR4, PT ;  /* 0x0000000405007c0c */ /* 0x002fda000bf06070 */
[----:B------:R-:W0:Y:S02]  /*0090*/  @!P0 LDC.64 R2, c[0x0][0x380] ;  /* 0x0000e000ff028b82 */ /* 0x000e240000000a00 */
[----:B0-----:R-:W-:-:S05]  /*00a0*/  @!P0 IMAD.WIDE.U32 R2, R5, 0x4, R2 ;  /* 0x0000000405028825 */ /* 0x001fca00078e0002 */
[----:B--2---:R-:W2:Y:S01]  /*00b0*/  @!P0 LDG.E R0, desc[UR6][R2.64] ;  /* 0x0000000602008981 */ /* 0x004ea2000c1e1900 */
[----:B------:R-:W0:Y:S01]  /*00c0*/  S2UR UR5, SR_CgaCtaId ;  /* 0x00000000000579c3 */ /* 0x000e220000008800 */
[----:B------:R-:W-:Y:S01]  /*00d0*/  UMOV UR4, 0x400 ;  /* 0x0000040000047882 */ /* 0x000fe20000000000 */
[----:B------:R-:W-:Y:S01]  /*00e0*/  UISETP.GE.U32.AND UP0, UPT, UR8, 0x2, UPT ;  /* 0x000000020800788c */ /* 0x000fe2000bf06070 */
[----:B------:R-:W-:Y:S01]  /*00f0*/  ISETP.NE.AND P0, PT, R7, RZ, PT ;  /* 0x000000ff0700720c */ /* 0x000fe20003f05270 */
[----:B0-----:R-:W-:-:S06]  /*0100*/  ULEA UR4, UR5, UR4, 0x18 ;  /* 0x0000000405047291 */ /* 0x001fcc000f8ec0ff */
[----:B------:R-:W-:-:S05]  /*0110*/  LEA R5, R7, UR4, 0x2 ;  /* 0x0000000407057c11 */ /* 0x000fca000f8e10ff */
[----:B--2---:R0:W-:Y:S01]  /*0120*/  STS [R5], R0 ;  /* 0x0000000005007388 */ /* 0x0041e20000000800 */
[----:B------:R-:W-:Y:S06]  /*0130*/  BAR.SYNC.DEFER_BLOCKING 0x0 ;  /* 0x0000000000007b1d */ /* 0x000fec0000010000 */
[----:B------:R-:W-:Y:S05]  /*0140*/  BRA.U !UP0, `(.L_x_0) ;  /* 0x0000000108347547 */ /* 0x000fea000b800000 */
[----:B0-----:R-:W-:-:S07]  /*0150*/  HFMA2 R0, -RZ, RZ, 0, 5.9604644775390625e-08 ;  /* 0x00000001ff007431 */ /* 0x001fce00000001ff */
.L_x_1:
[----:B------:R-:W-:-:S05]  /*0160*/  IMAD.SHL.U32 R8, R0, 0x2, RZ ;  /* 0x0000000200087824 */ /* 0x000fca00078e00ff */
[----:B------:R-:W-:-:S04]  /*0170*/  IADD3 R2, PT, PT, R8, -0x1, RZ ;  /* 0xffffffff08027810 */ /* 0x000fc80007ffe0ff */
[----:B------:R-:W-:-:S13]  /*0180*/  LOP3.LUT P1, RZ, R2, R7, RZ, 0xc0, !PT ;  /* 0x0000000702ff7212 */ /* 0x000fda000782c0ff */
[----:B------:R-:W-:Y:S01]  /*0190*/  @!P1 IMAD R2, R0, 0x4, R5 ;  /* 0x0000000400029824 */ /* 0x000fe200078e0205 */
[----:B------:R-:W-:Y:S01]  /*01a0*/  @!P1 LDS R3, [R5] ;  /* 0x0000000005039984 */ /* 0x000fe20000000800 */
[----:B------:R-:W-:-:S04]  /*01b0*/  IMAD.MOV.U32 R0, RZ, RZ, R8 ;  /* 0x000000ffff007224 */ /* 0x000fc800078e0008 */
[----:B------:R-:W0:Y:S02]  /*01c0*/  @!P1 LDS R2, [R2] ;  /* 0x0000000002029984 */ /* 0x000e240000000800 */
[----:B0-----:R-:W-:-:S05]  /*01d0*/  @!P1 IADD3 R4, PT, PT, R2, R3, RZ ;  /* 0x0000000302049210 */ /* 0x001fca0007ffe0ff */
[----:B------:R1:W-:Y:S01]  /*01e0*/  @!P1 STS [R5], R4 ;  /* 0x0000000405009388 */ /* 0x0003e20000000800 */
[----:B------:R-:W-:Y:S01]  /*01f0*/  BAR.SYNC.DEFER_BLOCKING 0x0 ;  /* 0x0000000000007b1d */ /* 0x000fe20000010000 */
[----:B------:R-:W-:-:S13]  /*0200*/  ISETP.GE.U32.AND P1, PT, R8, UR8, PT ;  /* 0x0000000808007c0c */ /* 0x000fda000bf26070 */
[----:B-1----:R-:W-:Y:S05]  /*0210*/  @!P1 BRA `(.L_x_1) ;  /* 0xfffffffc00d09947 */ /* 0x002fea000383ffff */
.L_x_0:
[----:B------:R-:W-:Y:S05]  /*0220*/  @P0 EXIT ;  /* 0x000000000000094d */ /* 0x000fea0003800000 */
[----:B------:R-:W1:Y:S01]  /*0230*/  S2UR UR5, SR_CgaCtaId ;  /* 0x00000000000579c3 */ /* 0x000e620000008800 */
[----:B------:R-:W-:-:S07]  /*0240*/  UMOV UR4, 0x400 ;  /* 0x0000040000047882 */ /* 0x000fce0000000000 */
[----:B------:R-:W2:Y:S01]  /*0250*/  LDC.64 R2, c[0x0][0x388] ;  /* 0x0000e200ff027b82 */ /* 0x000ea20000000a00 */
[----:B-1----:R-:W-:Y:S01]  /*0260*/  ULEA UR4, UR5, UR4, 0x18 ;  /* 0x0000000405047291 */ /* 0x002fe2000f8ec0ff */
[----:B--2---:R-:W-:-:S08]  /*0270*/  IMAD.WIDE.U32 R2, R6, 0x4, R2 ;  /* 0x0000000406027825 */ /* 0x004fd000078e0002 */
[----:B0-----:R-:W0:Y:S04]  /*0280*/  LDS R5, [UR4] ;  /* 0x00000004ff057984 */ /* 0x001e280008000800 */
[----:B0-----:R-:W-:Y:S01]  /*0290*/  STG.E desc[UR6][R2.64], R5 ;  /* 0x0000000502007986 */ /* 0x001fe2000c101906 */
[----:B------:R-:W-:Y:S05]  /*02a0*/  EXIT ;  /* 0x000000000000794d */ /* 0x000fea0003800000 */
.L_x_2:
[----:B------:R-:W-:-:S00]  /*02b0*/  BRA `(.L_x_2) ;  /* 0xfffffffc00fc7947 */ /* 0x000fc0000383ffff */
[----:B------:R-:W-:-:S00]  /*02c0*/  NOP ;  /* 0x0000000000007918 */ /* 0x000fc00000000000 */
        /* <DEDUP_REMOVED lines=11> */
.L_x_4:


//--------------------- .text._Z11initVectorsPii  --------------------------
	.section	.text._Z11initVectorsPii,"ax",@progbits
	.align	128
        .global         _Z11initVectorsPii
        .type           _Z11initVectorsPii,@function
        .size           _Z11initVectorsPii,(.L_x_5 - _Z11initVectorsPii)
        .other          _Z11initVectorsPii,@"STO_CUDA_ENTRY STV_DEFAULT"
_Z11initVectorsPii:
.text._Z11initVectorsPii:
[----:B------:R-:W-:Y:S01]  /*0000*/  LDC R1, c[0x0][0x37c] ;  /* 0x0000df00ff017b82 */ /* 0x000fe20000000800 */
[----:B------:R-:W0:Y:S07]  /*0010*/  S2R R0, SR_TID.X ;  /* 0x0000000000007919 */ /* 0x000e2e0000002100 */
[----:B------:R-:W0:Y:S01]  /*0020*/  S2UR UR4, SR_CTAID.X ;  /* 0x00000000000479c3 */ /* 0x000e220000002500 */
[----:B------:R-:W1:Y:S07]  /*0030*/  LDCU UR5, c[0x0][0x388] ;  /* 0x00007100ff0577ac */ /* 0x000e6e0008000800 */
[----:B------:R-:W0:Y:S02]  /*0040*/  LDC R5, c[0x0][0x360] ;  /* 0x0000d800ff057b82 */ /* 0x000e240000000800 */
[----:B0-----:R-:W-:-:S05]  /*0050*/  IMAD R5, R5, UR4, R0 ;  /* 0x0000000405057c24 */ /* 0x001fca000f8e0200 */
[----:B-1----:R-:W-:-:S13]  /*0060*/  ISETP.GE.AND P0, PT, R5, UR5, PT ;  /* 0x0000000505007c0c */ /* 0x002fda000bf06270 */
[----:B------:R-:W-:Y:S05]  /*0070*/  @P0 EXIT ;  /* 0x000000000000094d */ /* 0x000fea0003800000 */
[----:B------:R-:W0:Y:S01]  /*0080*/  LDC.64 R2, c[0x0][0x380] ;  /* 0x0000e000ff027b82 */ /* 0x000e220000000a00 */
[----:B------:R-:W1:Y:S01]  /*0090*/  LDCU.64 UR4, c[0x0][0x358] ;  /* 0x00006b00ff0477ac */ /* 0x000e620008000a00 */
[----:B0-----:R-:W-:-:S05]  /*00a0*/  IMAD.WIDE R2, R5, 0x4, R2 ;  /* 0x0000000405027825 */ /* 0x001fca00078e0202 */
[----:B-1----:R-:W-:Y:S01]  /*00b0*/  STG.E desc[UR4][R2.64], R5 ;  /* 0x0000000502007986 */ /* 0x002fe2000c101904 */
[----:B------:R-:W-:Y:S05]  /*00c0*/  EXIT ;  /* 0x000000000000794d */ /* 0x000fea0003800000 */
.L_x_3:
        /* <DEDUP_REMOVED lines=11> */
.L_x_5:


//--------------------- .nv.shared._Z6reducePiS_i --------------------------
	.section	.nv.shared._Z6reducePiS_i,"aw",@nobits
	.sectionflags	@""
	.align	16
	.zero		1024


//--------------------- .nv.shared.reserved.0     --------------------------
	.section	.nv.shared.reserved.0,"aw",@nobits
	.weak		__nv_reservedSMEM_offset_0_alias
	.size		__nv_reservedSMEM_offset_0_alias, 0, 64
	.other		__nv_reservedSMEM_offset_0_alias,@"STO_CUDA_RESERVED_SHARED STV_DEFAULT"
__nv_reservedSMEM_offset_0_alias:
	.zero		0
	.zero		64


//--------------------- .nv.shared._Z11initVectorsPii --------------------------
	.section	.nv.shared._Z11initVectorsPii,"aw",@nobits
	.sectionflags	@""
	.align	16
	.zero		1024


//--------------------- .nv.constant0._Z6reducePiS_i --------------------------
	.section	.nv.constant0._Z6reducePiS_i,"a",@progbits
	.sectionflags	@""
	.align	4
.nv.constant0._Z6reducePiS_i:
	.zero		916


//--------------------- .nv.constant0._Z11initVectorsPii --------------------------
	.section	.nv.constant0._Z11initVectorsPii,"a",@progbits
	.sectionflags	@""
	.align	4
.nv.constant0._Z11initVectorsPii:
	.zero		908


//--------------------- SYMBOLS --------------------------

	.type		.nv.reservedSmem.offset0,@object
	.size		.nv.reservedSmem.offset0,0x4
	.type		.nv.reservedSmem.cap,@object
	.size		.nv.reservedSmem.cap,0x4
